//
// Generated by NVIDIA NVVM Compiler
//
// Compiler Build ID: CL-36424714
// Cuda compilation tools, release 13.0, V13.0.88
// Based on NVVM 20.0.0
//

.version 9.0
.target sm_100
.address_size 64

	// .globl	_Z12sleep_kernell

.visible .entry _Z12sleep_kernell(
	.param .u64 _Z12sleep_kernell_param_0
)
{
	.reg .pred 	%p<3>;
	.reg .b64 	%rd<8>;

	ld.param.u64 	%rd2, [_Z12sleep_kernell_param_0];
	// begin inline asm
	mov.u64 	%rd3, %clock64;
	// end inline asm
	// begin inline asm
	mov.u64 	%rd4, %clock64;
	// end inline asm
	sub.s64 	%rd5, %rd4, %rd3;
	setp.ge.s64 	%p1, %rd5, %rd2;
	@%p1 bra 	$L__BB0_2;
$L__BB0_1:
	bar.sync 	0;
	// begin inline asm
	mov.u64 	%rd6, %clock64;
	// end inline asm
	sub.s64 	%rd7, %rd6, %rd3;
	setp.lt.s64 	%p2, %rd7, %rd2;
	@%p2 bra 	$L__BB0_1;
$L__BB0_2:
	ret;

}


// ===== COMPILED SASS (sm_100) =====

	.target	sm_100

	.elftype	@"ET_EXEC"


//--------------------- .note.nv.tkinfo           --------------------------
	.section	.note.nv.tkinfo,"",@"SHT_NOTE"
	.sectionflags	@"SHF_NOTE_NV_TKINFO"
	.tkinfo
        /*0018*/ 	.word	0x00000002
        /*0030*/ 	.string	""
        /*0030*/ 	.string	"ptxas"
        /*0030*/ 	.string	"Cuda compilation tools, release 13.0, V13.0.88"
        /*0030*/ 	.string	"Build cuda_13.0.r13.0/compiler.36424714_0"
        /*0030*/ 	.string	"-arch sm_100 -m 64 "



//--------------------- .note.nv.cuinfo           --------------------------
	.section	.note.nv.cuinfo,"",@"SHT_NOTE"
	.sectionflags	@"SHF_NOTE_NV_CUINFO"
        /*0018*/ 	.short	0x0002
        /*001a*/ 	.short	0x0064
        /*001c*/ 	.short	0x0082
	.zero		2


//--------------------- .nv.info                  --------------------------
	.section	.nv.info,"",@"SHT_CUDA_INFO"
	.align	4


	//----- nvinfo : EIATTR_REGCOUNT
	.align		4
        /*0000*/ 	.byte	0x04, 0x2f
        /*0002*/ 	.short	(.L_1 - .L_0)
	.align		4
.L_0:
        /*0004*/ 	.word	index@(_Z12sleep_kernell)
        /*0008*/ 	.word	0x00000008


	//----- nvinfo : EIATTR_FRAME_SIZE
	.align		4
.L_1:
        /*000c*/ 	.byte	0x04, 0x11
        /*000e*/ 	.short	(.L_3 - .L_2)
	.align		4
.L_2:
        /*0010*/ 	.word	index@(_Z12sleep_kernell)
        /*0014*/ 	.word	0x00000000


	//----- nvinfo : EIATTR_MIN_STACK_SIZE
	.align		4
.L_3:
        /*0018*/ 	.byte	0x04, 0x12
        /*001a*/ 	.short	(.L_5 - .L_4)
	.align		4
.L_4:
        /*001c*/ 	.word	index@(_Z12sleep_kernell)
        /*0020*/ 	.word	0x00000000
.L_5:


//--------------------- .nv.compat                --------------------------
	.section	.nv.compat,"",@"SHT_CUDA_COMPAT_INFO"
	.align	4
        /*0000*/ 	.byte	0x02, 0x09, 0x00, 0x00, 0x02, 0x02, 0x01, 0x00, 0x02, 0x05, 0x05, 0x00, 0x03, 0x07, 0x01, 0x01
        /*0010*/ 	.byte	0x02, 0x03, 0x00, 0x00, 0x02, 0x06, 0x01, 0x00, 0x04, 0x0b, 0x08, 0x00, 0x09, 0x00, 0x00, 0x00
        /*0020*/ 	.byte	0x00, 0x00, 0x00, 0x00


//--------------------- .nv.info._Z12sleep_kernell --------------------------
	.section	.nv.info._Z12sleep_kernell,"",@"SHT_CUDA_INFO"
	.sectionflags	@""
	.align	4


	//----- nvinfo : EIATTR_CUDA_API_VERSION
	.align		4
        /*0000*/ 	.byte	0x04, 0x37
        /*0002*/ 	.short	(.L_7 - .L_6)
.L_6:
        /*0004*/ 	.word	0x00000082


	//----- nvinfo : EIATTR_KPARAM_INFO
	.align		4
.L_7:
        /*0008*/ 	.byte	0x04, 0x17
        /*000a*/ 	.short	(.L_9 - .L_8)
.L_8:
        /*000c*/ 	.word	0x00000000
        /*0010*/ 	.short	0x0000
        /*0012*/ 	.short	0x0000
        /*0014*/ 	.byte	0x00, 0xf0, 0x21, 0x00


	//----- nvinfo : EIATTR_SPARSE_MMA_MASK
	.align		4
.L_9:
        /*0018*/ 	.byte	0x03, 0x50
        /*001a*/ 	.short	0x0000


	//----- nvinfo : EIATTR_MAXREG_COUNT
	.align		4
        /*001c*/ 	.byte	0x03, 0x1b
        /*001e*/ 	.short	0x00ff


	//----- nvinfo : EIATTR_NUM_BARRIERS
	.align		4
        /*0020*/ 	.byte	0x02, 0x4c
        /*0022*/ 	.byte	0x01
	.zero		1


	//----- nvinfo : EIATTR_MERCURY_ISA_VERSION
	.align		4
        /*0024*/ 	.byte	0x03, 0x5f
        /*0026*/ 	.short	0x0101


	//----- nvinfo : EIATTR_VRC_CTA_INIT_COUNT
	.align		4
        /*0028*/ 	.byte	0x02, 0x4a
	.zero		1
	.zero		1


	//----- nvinfo : EIATTR_EXIT_INSTR_OFFSETS
	.align		4
        /*002c*/ 	.byte	0x04, 0x1c
        /*002e*/ 	.short	(.L_11 - .L_10)


	//   ....[0]....
.L_10:
        /*0030*/ 	.word	0x00000080


	//   ....[1]....
        /*0034*/ 	.word	0x00000100


	//----- nvinfo : EIATTR_CBANK_PARAM_SIZE
	.align		4
.L_11:
        /*0038*/ 	.byte	0x03, 0x19
        /*003a*/ 	.short	0x0008


	//----- nvinfo : EIATTR_PARAM_CBANK
	.align		4
        /*003c*/ 	.byte	0x04, 0x0a
        /*003e*/ 	.short	(.L_13 - .L_12)
	.align		4
.L_12:
        /*0040*/ 	.word	index@(.nv.constant0._Z12sleep_kernell)
        /*0044*/ 	.short	0x0380
        /*0046*/ 	.short	0x0008


	//----- nvinfo : EIATTR_SW_WAR
	.align		4
.L_13:
        /*0048*/ 	.byte	0x04, 0x36
        /*004a*/ 	.short	(.L_15 - .L_14)
.L_14:
        /*004c*/ 	.word	0x00000008
.L_15:


//--------------------- .nv.callgraph             --------------------------
	.section	.nv.callgraph,"",@"SHT_CUDA_CALLGRAPH"
	.align	4
	.sectionentsize	8
	.align		4
        /*0000*/ 	.word	0x00000000
	.align		4
        /*0004*/ 	.word	0xffffffff
	.align		4
        /*0008*/ 	.word	0x00000000
	.align		4
        /*000c*/ 	.word	0xfffffffe
	.align		4
        /*0010*/ 	.word	0x00000000
	.align		4
        /*0014*/ 	.word	0xfffffffd
	.align		4
        /*0018*/ 	.word	0x00000000
	.align		4
        /*001c*/ 	.word	0xfffffffc


//--------------------- .text._Z12sleep_kernell   --------------------------
	.section	.text._Z12sleep_kernell,"ax",@progbits
	.align	128
        .global         _Z12sleep_kernell
        .type           _Z12sleep_kernell,@function
        .size           _Z12sleep_kernell,(.L_x_2 - _Z12sleep_kernell)
        .other          _Z12sleep_kernell,@"STO_CUDA_ENTRY STV_DEFAULT"
_Z12sleep_kernell:
.text._Z12sleep_kernell:
[----:B------:R-:W-:Y:S01]  /*0000*/  LDC R1, c[0x0][0x37c] ;  /* 0x0000df00ff017b82 */ /* 0x000fe20000000800 */
[----:B------:R-:W-:Y:S02]  /*0010*/  CS2R R2, SR_CLOCKLO ;  /* 0x0000000000027805 */ /* 0x000fe40000015000 */
[----:B------:R-:W-:Y:S01]  /*0020*/  CS2R R4, SR_CLOCKLO ;  /* 0x0000000000047805 */ /* 0x000fe20000015000 */
[----:B------:R-:W0:Y:S05]  /*0030*/  LDCU.64 UR4, c[0x0][0x380] ;  /* 0x00007000ff0477ac */ /* 0x000e2a0008000a00 */
[----:B------:R-:W-:-:S05]  /*0040*/  IADD3 R0, P0, PT, -R2, R4, RZ ;  /* 0x0000000402007210 */ /* 0x000fca0007f1e1ff */
[----:B------:R-:W-:Y:S01]  /*0050*/  IMAD.X R4, R5, 0x1, ~R3, P0 ;  /* 0x0000000105047824 */ /* 0x000fe200000e0e03 */
[----:B0-----:R-:W-:-:S04]  /*0060*/  ISETP.GE.U32.AND P0, PT, R0, UR4, PT ;  /* 0x0000000400007c0c */ /* 0x001fc8000bf06070 */
[----:B------:R-:W-:-:S13]  /*0070*/  ISETP.GE.AND.EX P0, PT, R4, UR5, PT, P0 ;  /* 0x0000000504007c0c */ /* 0x000fda000bf06300 */
[----:B------:R-:W-:Y:S05]  /*0080*/  @P0 EXIT ;  /* 0x000000000000094d */ /* 0x000fea0003800000 */
.L_x_0:
[----:B------:R-:W-:Y:S01]  /*0090*/  BAR.SYNC.DEFER_BLOCKING 0x0 ;  /* 0x0000000000007b1d */ /* 0x000fe20000010000 */
[----:B------:R-:W-:-:S06]  /*00a0*/  CS2R R4, SR_CLOCKLO ;  /* 0x0000000000047805 */ /* 0x000fcc0000015000 */
[----:B------:R-:W-:-:S05]  /*00b0*/  IADD3 R0, P0, PT, -R2, R4, RZ ;  /* 0x0000000402007210 */ /* 0x000fca0007f1e1ff */
[----:B------:R-:W-:Y:S01]  /*00c0*/  IMAD.X R4, R5, 0x1, ~R3, P0 ;  /* 0x0000000105047824 */ /* 0x000fe200000e0e03 */
[----:B------:R-:W-:-:S04]  /*00d0*/  ISETP.GE.U32.AND P0, PT, R0, UR4, PT ;  /* 0x0000000400007c0c */ /* 0x000fc8000bf06070 */
[----:B------:R-:W-:-:S13]  /*00e0*/  ISETP.GE.AND.EX P0, PT, R4, UR5, PT, P0 ;  /* 0x0000000504007c0c */ /* 0x000fda000bf06300 */
[----:B------:R-:W-:Y:S05]  /*00f0*/  @!P0 BRA `(.L_x_0) ;  /* 0xfffffffc00e48947 */ /* 0x000fea000383ffff */
[----:B------:R-:W-:Y:S05]  /*0100*/  EXIT ;  /* 0x000000000000794d */ /* 0x000fea0003800000 */
.L_x_1:
[----:B------:R-:W-:-:S00]  /*0110*/  BRA `(.L_x_1) ;  /* 0xfffffffc00fc7947 */ /* 0x000fc0000383ffff */
[----:B------:R-:W-:-:S00]  /*0120*/  NOP ;  /* 0x0000000000007918 */ /* 0x000fc00000000000 */
        /* <DEDUP_REMOVED lines=13> */
.L_x_2:


//--------------------- .nv.shared.reserved.0     --------------------------
	.section	.nv.shared.reserved.0,"aw",@nobits
	.weak		__nv_reservedSMEM_offset_0_alias
	.size		__nv_reservedSMEM_offset_0_alias, 0, 64
	.other		__nv_reservedSMEM_offset_0_alias,@"STO_CUDA_RESERVED_SHARED STV_DEFAULT"
__nv_reservedSMEM_offset_0_alias:
	.zero		0
	.zero		64


//--------------------- .nv.constant0._Z12sleep_kernell --------------------------
	.section	.nv.constant0._Z12sleep_kernell,"a",@progbits
	.sectionflags	@""
	.align	4
.nv.constant0._Z12sleep_kernell:
	.zero		904


//--------------------- SYMBOLS --------------------------

	.type		.nv.reservedSmem.offset0,@object
	.size		.nv.reservedSmem.offset0,0x4
